//
// Generated by NVIDIA NVVM Compiler
//
// Compiler Build ID: CL-36424714
// Cuda compilation tools, release 13.0, V13.0.88
// Based on NVVM 20.0.0
//

.version 9.0
.target sm_100
.address_size 64

	// .globl	_Z16helloWorldKernelv
.extern .func  (.param .b32 func_retval0) vprintf
(
	.param .b64 vprintf_param_0,
	.param .b64 vprintf_param_1
)
;
// _ZZ15transposeSharedPfS_iE4tile has been demoted
// _ZZ24transposeSharedOptimizedPfS_iE4tile has been demoted
.global .align 1 .b8 $str[47] = {72, 101, 108, 108, 111, 32, 87, 111, 114, 108, 100, 32, 102, 114, 111, 109, 32, 84, 104, 114, 101, 97, 100, 32, 40, 37, 100, 44, 32, 37, 100, 41, 32, 105, 110, 32, 66, 108, 111, 99, 107, 32, 37, 100, 33, 10};

.visible .entry _Z16helloWorldKernelv()
{
	.local .align 8 .b8 	__local_depot0[16];
	.reg .b64 	%SP;
	.reg .b64 	%SPL;
	.reg .b32 	%r<6>;
	.reg .b64 	%rd<5>;

	mov.u64 	%SPL, __local_depot0;
	cvta.local.u64 	%SP, %SPL;
	add.u64 	%rd1, %SP, 0;
	add.u64 	%rd2, %SPL, 0;
	mov.u32 	%r1, %ctaid.x;
	mov.u32 	%r2, %tid.x;
	mov.u32 	%r3, %tid.y;
	st.local.v2.u32 	[%rd2], {%r2, %r3};
	st.local.u32 	[%rd2+8], %r1;
	mov.u64 	%rd3, $str;
	cvta.global.u64 	%rd4, %rd3;
	{ // callseq 0, 0
	.param .b64 param0;
	st.param.b64 	[param0], %rd4;
	.param .b64 param1;
	st.param.b64 	[param1], %rd1;
	.param .b32 retval0;
	call.uni (retval0), 
	vprintf, 
	(
	param0, 
	param1
	);
	ld.param.b32 	%r4, [retval0];
	} // callseq 0
	ret;

}
	// .globl	_Z15transposeGlobalPfS_i
.visible .entry _Z15transposeGlobalPfS_i(
	.param .u64 .ptr .align 1 _Z15transposeGlobalPfS_i_param_0,
	.param .u64 .ptr .align 1 _Z15transposeGlobalPfS_i_param_1,
	.param .u32 _Z15transposeGlobalPfS_i_param_2
)
{
	.reg .pred 	%p<2>;
	.reg .b32 	%r<13>;
	.reg .b32 	%f<2>;
	.reg .b64 	%rd<9>;

	ld.param.u64 	%rd1, [_Z15transposeGlobalPfS_i_param_0];
	ld.param.u64 	%rd2, [_Z15transposeGlobalPfS_i_param_1];
	ld.param.u32 	%r3, [_Z15transposeGlobalPfS_i_param_2];
	mov.u32 	%r4, %ctaid.x;
	mov.u32 	%r5, %ntid.x;
	mov.u32 	%r6, %tid.x;
	mad.lo.s32 	%r1, %r4, %r5, %r6;
	mov.u32 	%r7, %ctaid.y;
	mov.u32 	%r8, %ntid.y;
	mov.u32 	%r9, %tid.y;
	mad.lo.s32 	%r2, %r7, %r8, %r9;
	max.s32 	%r10, %r2, %r1;
	setp.ge.s32 	%p1, %r10, %r3;
	@%p1 bra 	$L__BB1_2;
	cvta.to.global.u64 	%rd3, %rd1;
	cvta.to.global.u64 	%rd4, %rd2;
	mad.lo.s32 	%r11, %r3, %r2, %r1;
	mul.wide.s32 	%rd5, %r11, 4;
	add.s64 	%rd6, %rd3, %rd5;
	ld.global.f32 	%f1, [%rd6];
	mad.lo.s32 	%r12, %r3, %r1, %r2;
	mul.wide.s32 	%rd7, %r12, 4;
	add.s64 	%rd8, %rd4, %rd7;
	st.global.f32 	[%rd8], %f1;
$L__BB1_2:
	ret;

}
	// .globl	_Z15transposeSharedPfS_i
.visible .entry _Z15transposeSharedPfS_i(
	.param .u64 .ptr .align 1 _Z15transposeSharedPfS_i_param_0,
	.param .u64 .ptr .align 1 _Z15transposeSharedPfS_i_param_1,
	.param .u32 _Z15transposeSharedPfS_i_param_2
)
{
	.reg .pred 	%p<3>;
	.reg .b32 	%r<29>;
	.reg .b32 	%f<3>;
	.reg .b64 	%rd<9>;
	// demoted variable
	.shared .align 4 .b8 _ZZ15transposeSharedPfS_iE4tile[4096];
	ld.param.u64 	%rd1, [_Z15transposeSharedPfS_i_param_0];
	ld.param.u64 	%rd2, [_Z15transposeSharedPfS_i_param_1];
	ld.param.u32 	%r9, [_Z15transposeSharedPfS_i_param_2];
	mov.u32 	%r10, %ctaid.x;
	mov.u32 	%r11, %ctaid.y;
	mov.u32 	%r12, %ntid.x;
	mul.lo.s32 	%r1, %r10, %r12;
	mov.u32 	%r2, %tid.x;
	add.s32 	%r3, %r1, %r2;
	mov.u32 	%r13, %ntid.y;
	mul.lo.s32 	%r4, %r11, %r13;
	mov.u32 	%r5, %tid.y;
	add.s32 	%r6, %r4, %r5;
	max.s32 	%r14, %r6, %r3;
	setp.ge.s32 	%p1, %r14, %r9;
	@%p1 bra 	$L__BB2_2;
	cvta.to.global.u64 	%rd3, %rd1;
	mad.lo.s32 	%r15, %r9, %r6, %r3;
	mul.wide.s32 	%rd4, %r15, 4;
	add.s64 	%rd5, %rd3, %rd4;
	ld.global.f32 	%f1, [%rd5];
	shl.b32 	%r16, %r5, 7;
	mov.u32 	%r17, _ZZ15transposeSharedPfS_iE4tile;
	add.s32 	%r18, %r17, %r16;
	shl.b32 	%r19, %r2, 2;
	add.s32 	%r20, %r18, %r19;
	st.shared.f32 	[%r20], %f1;
$L__BB2_2:
	bar.sync 	0;
	add.s32 	%r7, %r4, %r2;
	add.s32 	%r8, %r1, %r5;
	max.s32 	%r22, %r8, %r7;
	setp.ge.s32 	%p2, %r22, %r9;
	@%p2 bra 	$L__BB2_4;
	shl.b32 	%r23, %r2, 7;
	mov.u32 	%r24, _ZZ15transposeSharedPfS_iE4tile;
	add.s32 	%r25, %r24, %r23;
	shl.b32 	%r26, %r5, 2;
	add.s32 	%r27, %r25, %r26;
	ld.shared.f32 	%f2, [%r27];
	mad.lo.s32 	%r28, %r9, %r7, %r8;
	cvta.to.global.u64 	%rd6, %rd2;
	mul.wide.s32 	%rd7, %r28, 4;
	add.s64 	%rd8, %rd6, %rd7;
	st.global.f32 	[%rd8], %f2;
$L__BB2_4:
	ret;

}
	// .globl	_Z24transposeSharedOptimizedPfS_i
.visible .entry _Z24transposeSharedOptimizedPfS_i(
	.param .u64 .ptr .align 1 _Z24transposeSharedOptimizedPfS_i_param_0,
	.param .u64 .ptr .align 1 _Z24transposeSharedOptimizedPfS_i_param_1,
	.param .u32 _Z24transposeSharedOptimizedPfS_i_param_2
)
{
	.reg .pred 	%p<3>;
	.reg .b32 	%r<27>;
	.reg .b32 	%f<3>;
	.reg .b64 	%rd<9>;
	// demoted variable
	.shared .align 4 .b8 _ZZ24transposeSharedOptimizedPfS_iE4tile[4224];
	ld.param.u64 	%rd1, [_Z24transposeSharedOptimizedPfS_i_param_0];
	ld.param.u64 	%rd2, [_Z24transposeSharedOptimizedPfS_i_param_1];
	ld.param.u32 	%r9, [_Z24transposeSharedOptimizedPfS_i_param_2];
	mov.u32 	%r10, %ctaid.x;
	mov.u32 	%r11, %ctaid.y;
	mov.u32 	%r12, %ntid.x;
	mul.lo.s32 	%r1, %r10, %r12;
	mov.u32 	%r2, %tid.x;
	add.s32 	%r3, %r1, %r2;
	mov.u32 	%r13, %ntid.y;
	mul.lo.s32 	%r4, %r11, %r13;
	mov.u32 	%r5, %tid.y;
	add.s32 	%r6, %r4, %r5;
	max.s32 	%r14, %r6, %r3;
	setp.ge.s32 	%p1, %r14, %r9;
	@%p1 bra 	$L__BB3_2;
	cvta.to.global.u64 	%rd3, %rd1;
	mad.lo.s32 	%r15, %r9, %r6, %r3;
	mul.wide.s32 	%rd4, %r15, 4;
	add.s64 	%rd5, %rd3, %rd4;
	ld.global.f32 	%f1, [%rd5];
	mov.u32 	%r16, _ZZ24transposeSharedOptimizedPfS_iE4tile;
	mad.lo.s32 	%r17, %r5, 132, %r16;
	shl.b32 	%r18, %r2, 2;
	add.s32 	%r19, %r17, %r18;
	st.shared.f32 	[%r19], %f1;
$L__BB3_2:
	bar.sync 	0;
	add.s32 	%r7, %r4, %r2;
	add.s32 	%r8, %r1, %r5;
	max.s32 	%r21, %r8, %r7;
	setp.ge.s32 	%p2, %r21, %r9;
	@%p2 bra 	$L__BB3_4;
	mov.u32 	%r22, _ZZ24transposeSharedOptimizedPfS_iE4tile;
	mad.lo.s32 	%r23, %r2, 132, %r22;
	shl.b32 	%r24, %r5, 2;
	add.s32 	%r25, %r23, %r24;
	ld.shared.f32 	%f2, [%r25];
	mad.lo.s32 	%r26, %r9, %r7, %r8;
	cvta.to.global.u64 	%rd6, %rd2;
	mul.wide.s32 	%rd7, %r26, 4;
	add.s64 	%rd8, %rd6, %rd7;
	st.global.f32 	[%rd8], %f2;
$L__BB3_4:
	ret;

}


// ===== COMPILED SASS (sm_100) =====

	.target	sm_100

	.elftype	@"ET_EXEC"


//--------------------- .note.nv.tkinfo           --------------------------
	.section	.note.nv.tkinfo,"",@"SHT_NOTE"
	.sectionflags	@"SHF_NOTE_NV_TKINFO"
	.tkinfo
        /*0018*/ 	.word	0x00000002
        /*0030*/ 	.string	""
        /*0030*/ 	.string	"ptxas"
        /*0030*/ 	.string	"Cuda compilation tools, release 13.0, V13.0.88"
        /*0030*/ 	.string	"Build cuda_13.0.r13.0/compiler.36424714_0"
        /*0030*/ 	.string	"-arch sm_100 -m 64 "



//--------------------- .note.nv.cuinfo           --------------------------
	.section	.note.nv.cuinfo,"",@"SHT_NOTE"
	.sectionflags	@"SHF_NOTE_NV_CUINFO"
        /*0018*/ 	.short	0x0002
        /*001a*/ 	.short	0x0064
        /*001c*/ 	.short	0x0082
	.zero		2


//--------------------- .nv.info                  --------------------------
	.section	.nv.info,"",@"SHT_CUDA_INFO"
	.align	4


	//----- nvinfo : EIATTR_REGCOUNT
	.align		4
        /*0000*/ 	.byte	0x04, 0x2f
        /*0002*/ 	.short	(.L_2 - .L_1)
	.align		4
.L_1:
        /*0004*/ 	.word	index@(_Z16helloWorldKernelv)
        /*0008*/ 	.word	0x00000018


	//----- nvinfo : EIATTR_FRAME_SIZE
	.align		4
.L_2:
        /*000c*/ 	.byte	0x04, 0x11
        /*000e*/ 	.short	(.L_4 - .L_3)
	.align		4
.L_3:
        /*0010*/ 	.word	index@(_Z16helloWorldKernelv)
        /*0014*/ 	.word	0x00000010


	//----- nvinfo : EIATTR_REGCOUNT
	.align		4
.L_4:
        /*0018*/ 	.byte	0x04, 0x2f
        /*001a*/ 	.short	(.L_6 - .L_5)
	.align		4
.L_5:
        /*001c*/ 	.word	index@(_Z15transposeGlobalPfS_i)
        /*0020*/ 	.word	0x0000000a


	//----- nvinfo : EIATTR_FRAME_SIZE
	.align		4
.L_6:
        /*0024*/ 	.byte	0x04, 0x11
        /*0026*/ 	.short	(.L_8 - .L_7)
	.align		4
.L_7:
        /*0028*/ 	.word	index@(_Z15transposeGlobalPfS_i)
        /*002c*/ 	.word	0x00000000


	//----- nvinfo : EIATTR_REGCOUNT
	.align		4
.L_8:
        /*0030*/ 	.byte	0x04, 0x2f
        /*0032*/ 	.short	(.L_10 - .L_9)
	.align		4
.L_9:
        /*0034*/ 	.word	index@(_Z15transposeSharedPfS_i)
        /*0038*/ 	.word	0x0000000e


	//----- nvinfo : EIATTR_FRAME_SIZE
	.align		4
.L_10:
        /*003c*/ 	.byte	0x04, 0x11
        /*003e*/ 	.short	(.L_12 - .L_11)
	.align		4
.L_11:
        /*0040*/ 	.word	index@(_Z15transposeSharedPfS_i)
        /*0044*/ 	.word	0x00000000


	//----- nvinfo : EIATTR_REGCOUNT
	.align		4
.L_12:
        /*0048*/ 	.byte	0x04, 0x2f
        /*004a*/ 	.short	(.L_14 - .L_13)
	.align		4
.L_13:
        /*004c*/ 	.word	index@(_Z24transposeSharedOptimizedPfS_i)
        /*0050*/ 	.word	0x0000000e


	//----- nvinfo : EIATTR_FRAME_SIZE
	.align		4
.L_14:
        /*0054*/ 	.byte	0x04, 0x11
        /*0056*/ 	.short	(.L_16 - .L_15)
	.align		4
.L_15:
        /*0058*/ 	.word	index@(_Z24transposeSharedOptimizedPfS_i)
        /*005c*/ 	.word	0x00000000


	//----- nvinfo : EIATTR_MIN_STACK_SIZE
	.align		4
.L_16:
        /*0060*/ 	.byte	0x04, 0x12
        /*0062*/ 	.short	(.L_18 - .L_17)
	.align		4
.L_17:
        /*0064*/ 	.word	index@(_Z24transposeSharedOptimizedPfS_i)
        /*0068*/ 	.word	0x00000000


	//----- nvinfo : EIATTR_MIN_STACK_SIZE
	.align		4
.L_18:
        /*006c*/ 	.byte	0x04, 0x12
        /*006e*/ 	.short	(.L_20 - .L_19)
	.align		4
.L_19:
        /*0070*/ 	.word	index@(_Z15transposeSharedPfS_i)
        /*0074*/ 	.word	0x00000000


	//----- nvinfo : EIATTR_MIN_STACK_SIZE
	.align		4
.L_20:
        /*0078*/ 	.byte	0x04, 0x12
        /*007a*/ 	.short	(.L_22 - .L_21)
	.align		4
.L_21:
        /*007c*/ 	.word	index@(_Z15transposeGlobalPfS_i)
        /*0080*/ 	.word	0x00000000


	//----- nvinfo : EIATTR_MIN_STACK_SIZE
	.align		4
.L_22:
        /*0084*/ 	.byte	0x04, 0x12
        /*0086*/ 	.short	(.L_24 - .L_23)
	.align		4
.L_23:
        /*0088*/ 	.word	index@(_Z16helloWorldKernelv)
        /*008c*/ 	.word	0x00000010
.L_24:


//--------------------- .nv.compat                --------------------------
	.section	.nv.compat,"",@"SHT_CUDA_COMPAT_INFO"
	.align	4
        /*0000*/ 	.byte	0x02, 0x09, 0x00, 0x00, 0x02, 0x02, 0x01, 0x00, 0x02, 0x05, 0x05, 0x00, 0x03, 0x07, 0x01, 0x01
        /*0010*/ 	.byte	0x02, 0x03, 0x00, 0x00, 0x02, 0x06, 0x01, 0x00, 0x04, 0x0b, 0x08, 0x00, 0x09, 0x00, 0x00, 0x00
        /*0020*/ 	.byte	0x00, 0x00, 0x00, 0x00


//--------------------- .nv.info._Z24transposeSharedOptimizedPfS_i --------------------------
	.section	.nv.info._Z24transposeSharedOptimizedPfS_i,"",@"SHT_CUDA_INFO"
	.sectionflags	@""
	.align	4


	//----- nvinfo : EIATTR_CUDA_API_VERSION
	.align		4
        /*0000*/ 	.byte	0x04, 0x37
        /*0002*/ 	.short	(.L_26 - .L_25)
.L_25:
        /*0004*/ 	.word	0x00000082


	//----- nvinfo : EIATTR_KPARAM_INFO
	.align		4
.L_26:
        /*0008*/ 	.byte	0x04, 0x17
        /*000a*/ 	.short	(.L_28 - .L_27)
.L_27:
        /*000c*/ 	.word	0x00000000
        /*0010*/ 	.short	0x0002
        /*0012*/ 	.short	0x0010
        /*0014*/ 	.byte	0x00, 0xf0, 0x11, 0x00


	//----- nvinfo : EIATTR_KPARAM_INFO
	.align		4
.L_28:
        /*0018*/ 	.byte	0x04, 0x17
        /*001a*/ 	.short	(.L_30 - .L_29)
.L_29:
        /*001c*/ 	.word	0x00000000
        /*0020*/ 	.short	0x0001
        /*0022*/ 	.short	0x0008
        /*0024*/ 	.byte	0x00, 0xf5, 0x21, 0x00


	//----- nvinfo : EIATTR_KPARAM_INFO
	.align		4
.L_30:
        /*0028*/ 	.byte	0x04, 0x17
        /*002a*/ 	.short	(.L_32 - .L_31)
.L_31:
        /*002c*/ 	.word	0x00000000
        /*0030*/ 	.short	0x0000
        /*0032*/ 	.short	0x0000
        /*0034*/ 	.byte	0x00, 0xf5, 0x21, 0x00


	//----- nvinfo : EIATTR_SPARSE_MMA_MASK
	.align		4
.L_32:
        /*0038*/ 	.byte	0x03, 0x50
        /*003a*/ 	.short	0x0000


	//----- nvinfo : EIATTR_MAXREG_COUNT
	.align		4
        /*003c*/ 	.byte	0x03, 0x1b
        /*003e*/ 	.short	0x00ff


	//----- nvinfo : EIATTR_NUM_BARRIERS
	.align		4
        /*0040*/ 	.byte	0x02, 0x4c
        /*0042*/ 	.byte	0x01
	.zero		1


	//----- nvinfo : EIATTR_MERCURY_ISA_VERSION
	.align		4
        /*0044*/ 	.byte	0x03, 0x5f
        /*0046*/ 	.short	0x0101


	//----- nvinfo : EIATTR_VRC_CTA_INIT_COUNT
	.align		4
        /*0048*/ 	.byte	0x02, 0x4a
	.zero		1
	.zero		1


	//----- nvinfo : EIATTR_EXIT_INSTR_OFFSETS
	.align		4
        /*004c*/ 	.byte	0x04, 0x1c
        /*004e*/ 	.short	(.L_34 - .L_33)


	//   ....[0]....
.L_33:
        /*0050*/ 	.word	0x000001e0


	//   ....[1]....
        /*0054*/ 	.word	0x00000290


	//----- nvinfo : EIATTR_CBANK_PARAM_SIZE
	.align		4
.L_34:
        /*0058*/ 	.byte	0x03, 0x19
        /*005a*/ 	.short	0x0014


	//----- nvinfo : EIATTR_PARAM_CBANK
	.align		4
        /*005c*/ 	.byte	0x04, 0x0a
        /*005e*/ 	.short	(.L_36 - .L_35)
	.align		4
.L_35:
        /*0060*/ 	.word	index@(.nv.constant0._Z24transposeSharedOptimizedPfS_i)
        /*0064*/ 	.short	0x0380
        /*0066*/ 	.short	0x0014


	//----- nvinfo : EIATTR_SW_WAR
	.align		4
.L_36:
        /*0068*/ 	.byte	0x04, 0x36
        /*006a*/ 	.short	(.L_38 - .L_37)
.L_37:
        /*006c*/ 	.word	0x00000008
.L_38:


//--------------------- .nv.info._Z15transposeSharedPfS_i --------------------------
	.section	.nv.info._Z15transposeSharedPfS_i,"",@"SHT_CUDA_INFO"
	.sectionflags	@""
	.align	4


	//----- nvinfo : EIATTR_CUDA_API_VERSION
	.align		4
        /*0000*/ 	.byte	0x04, 0x37
        /*0002*/ 	.short	(.L_40 - .L_39)
.L_39:
        /*0004*/ 	.word	0x00000082


	//----- nvinfo : EIATTR_KPARAM_INFO
	.align		4
.L_40:
        /*0008*/ 	.byte	0x04, 0x17
        /*000a*/ 	.short	(.L_42 - .L_41)
.L_41:
        /*000c*/ 	.word	0x00000000
        /*0010*/ 	.short	0x0002
        /*0012*/ 	.short	0x0010
        /*0014*/ 	.byte	0x00, 0xf0, 0x11, 0x00


	//----- nvinfo : EIATTR_KPARAM_INFO
	.align		4
.L_42:
        /*0018*/ 	.byte	0x04, 0x17
        /*001a*/ 	.short	(.L_44 - .L_43)
.L_43:
        /*001c*/ 	.word	0x00000000
        /*0020*/ 	.short	0x0001
        /*0022*/ 	.short	0x0008
        /*0024*/ 	.byte	0x00, 0xf5, 0x21, 0x00


	//----- nvinfo : EIATTR_KPARAM_INFO
	.align		4
.L_44:
        /*0028*/ 	.byte	0x04, 0x17
        /*002a*/ 	.short	(.L_46 - .L_45)
.L_45:
        /*002c*/ 	.word	0x00000000
        /*0030*/ 	.short	0x0000
        /*0032*/ 	.short	0x0000
        /*0034*/ 	.byte	0x00, 0xf5, 0x21, 0x00


	//----- nvinfo : EIATTR_SPARSE_MMA_MASK
	.align		4
.L_46:
        /*0038*/ 	.byte	0x03, 0x50
        /*003a*/ 	.short	0x0000


	//----- nvinfo : EIATTR_MAXREG_COUNT
	.align		4
        /*003c*/ 	.byte	0x03, 0x1b
        /*003e*/ 	.short	0x00ff


	//----- nvinfo : EIATTR_NUM_BARRIERS
	.align		4
        /*0040*/ 	.byte	0x02, 0x4c
        /*0042*/ 	.byte	0x01
	.zero		1


	//----- nvinfo : EIATTR_MERCURY_ISA_VERSION
	.align		4
        /*0044*/ 	.byte	0x03, 0x5f
        /*0046*/ 	.short	0x0101


	//----- nvinfo : EIATTR_VRC_CTA_INIT_COUNT
	.align		4
        /*0048*/ 	.byte	0x02, 0x4a
	.zero		1
	.zero		1


	//----- nvinfo : EIATTR_EXIT_INSTR_OFFSETS
	.align		4
        /*004c*/ 	.byte	0x04, 0x1c
        /*004e*/ 	.short	(.L_48 - .L_47)


	//   ....[0]....
.L_47:
        /*0050*/ 	.word	0x000001e0


	//   ....[1]....
        /*0054*/ 	.word	0x00000290


	//----- nvinfo : EIATTR_CBANK_PARAM_SIZE
	.align		4
.L_48:
        /*0058*/ 	.byte	0x03, 0x19
        /*005a*/ 	.short	0x0014


	//----- nvinfo : EIATTR_PARAM_CBANK
	.align		4
        /*005c*/ 	.byte	0x04, 0x0a
        /*005e*/ 	.short	(.L_50 - .L_49)
	.align		4
.L_49:
        /*0060*/ 	.word	index@(.nv.constant0._Z15transposeSharedPfS_i)
        /*0064*/ 	.short	0x0380
        /*0066*/ 	.short	0x0014


	//----- nvinfo : EIATTR_SW_WAR
	.align		4
.L_50:
        /*0068*/ 	.byte	0x04, 0x36
        /*006a*/ 	.short	(.L_52 - .L_51)
.L_51:
        /*006c*/ 	.word	0x00000008
.L_52:


//--------------------- .nv.info._Z15transposeGlobalPfS_i --------------------------
	.section	.nv.info._Z15transposeGlobalPfS_i,"",@"SHT_CUDA_INFO"
	.sectionflags	@""
	.align	4


	//----- nvinfo : EIATTR_CUDA_API_VERSION
	.align		4
        /*0000*/ 	.byte	0x04, 0x37
        /*0002*/ 	.short	(.L_54 - .L_53)
.L_53:
        /*0004*/ 	.word	0x00000082


	//----- nvinfo : EIATTR_KPARAM_INFO
	.align		4
.L_54:
        /*0008*/ 	.byte	0x04, 0x17
        /*000a*/ 	.short	(.L_56 - .L_55)
.L_55:
        /*000c*/ 	.word	0x00000000
        /*0010*/ 	.short	0x0002
        /*0012*/ 	.short	0x0010
        /*0014*/ 	.byte	0x00, 0xf0, 0x11, 0x00


	//----- nvinfo : EIATTR_KPARAM_INFO
	.align		4
.L_56:
        /*0018*/ 	.byte	0x04, 0x17
        /*001a*/ 	.short	(.L_58 - .L_57)
.L_57:
        /*001c*/ 	.word	0x00000000
        /*0020*/ 	.short	0x0001
        /*0022*/ 	.short	0x0008
        /*0024*/ 	.byte	0x00, 0xf5, 0x21, 0x00


	//----- nvinfo : EIATTR_KPARAM_INFO
	.align		4
.L_58:
        /*0028*/ 	.byte	0x04, 0x17
        /*002a*/ 	.short	(.L_60 - .L_59)
.L_59:
        /*002c*/ 	.word	0x00000000
        /*0030*/ 	.short	0x0000
        /*0032*/ 	.short	0x0000
        /*0034*/ 	.byte	0x00, 0xf5, 0x21, 0x00


	//----- nvinfo : EIATTR_SPARSE_MMA_MASK
	.align		4
.L_60:
        /*0038*/ 	.byte	0x03, 0x50
        /*003a*/ 	.short	0x0000


	//----- nvinfo : EIATTR_MAXREG_COUNT
	.align		4
        /*003c*/ 	.byte	0x03, 0x1b
        /*003e*/ 	.short	0x00ff


	//----- nvinfo : EIATTR_MERCURY_ISA_VERSION
	.align		4
        /*0040*/ 	.byte	0x03, 0x5f
        /*0042*/ 	.short	0x0101


	//----- nvinfo : EIATTR_VRC_CTA_INIT_COUNT
	.align		4
        /*0044*/ 	.byte	0x02, 0x4a
	.zero		1
	.zero		1


	//----- nvinfo : EIATTR_EXIT_INSTR_OFFSETS
	.align		4
        /*0048*/ 	.byte	0x04, 0x1c
        /*004a*/ 	.short	(.L_62 - .L_61)


	//   ....[0]....
.L_61:
        /*004c*/ 	.word	0x000000c0


	//   ....[1]....
        /*0050*/ 	.word	0x00000160


	//----- nvinfo : EIATTR_CBANK_PARAM_SIZE
	.align		4
.L_62:
        /*0054*/ 	.byte	0x03, 0x19
        /*0056*/ 	.short	0x0014


	//----- nvinfo : EIATTR_PARAM_CBANK
	.align		4
        /*0058*/ 	.byte	0x04, 0x0a
        /*005a*/ 	.short	(.L_64 - .L_63)
	.align		4
.L_63:
        /*005c*/ 	.word	index@(.nv.constant0._Z15transposeGlobalPfS_i)
        /*0060*/ 	.short	0x0380
        /*0062*/ 	.short	0x0014


	//----- nvinfo : EIATTR_SW_WAR
	.align		4
.L_64:
        /*0064*/ 	.byte	0x04, 0x36
        /*0066*/ 	.short	(.L_66 - .L_65)
.L_65:
        /*0068*/ 	.word	0x00000008
.L_66:


//--------------------- .nv.info._Z16helloWorldKernelv --------------------------
	.section	.nv.info._Z16helloWorldKernelv,"",@"SHT_CUDA_INFO"
	.sectionflags	@""
	.align	4


	//----- nvinfo : EIATTR_CUDA_API_VERSION
	.align		4
        /*0000*/ 	.byte	0x04, 0x37
        /*0002*/ 	.short	(.L_68 - .L_67)
.L_67:
        /*0004*/ 	.word	0x00000082


	//----- nvinfo : EIATTR_SPARSE_MMA_MASK
	.align		4
.L_68:
        /*0008*/ 	.byte	0x03, 0x50
        /*000a*/ 	.short	0x0000


	//----- nvinfo : EIATTR_MAXREG_COUNT
	.align		4
        /*000c*/ 	.byte	0x03, 0x1b
        /*000e*/ 	.short	0x00ff


	//----- nvinfo : EIATTR_EXTERNS
	.align		4
        /*0010*/ 	.byte	0x04, 0x0f
        /*0012*/ 	.short	(.L_70 - .L_69)


	//   ....[0]....
	.align		4
.L_69:
        /*0014*/ 	.word	index@(vprintf)


	//----- nvinfo : EIATTR_MERCURY_ISA_VERSION
	.align		4
.L_70:
        /*0018*/ 	.byte	0x03, 0x5f
        /*001a*/ 	.short	0x0101


	//----- nvinfo : EIATTR_VRC_CTA_INIT_COUNT
	.align		4
        /*001c*/ 	.byte	0x02, 0x4a
	.zero		1
	.zero		1


	//----- nvinfo : EIATTR_SYSCALL_OFFSETS
	.align		4
        /*0020*/ 	.byte	0x04, 0x46
        /*0022*/ 	.short	(.L_72 - .L_71)


	//   ....[0]....
.L_71:
        /*0024*/ 	.word	0x00000110


	//----- nvinfo : EIATTR_EXIT_INSTR_OFFSETS
	.align		4
.L_72:
        /*0028*/ 	.byte	0x04, 0x1c
        /*002a*/ 	.short	(.L_74 - .L_73)


	//   ....[0]....
.L_73:
        /*002c*/ 	.word	0x00000120


	//----- nvinfo : EIATTR_SW_WAR
	.align		4
.L_74:
        /*0030*/ 	.byte	0x04, 0x36
        /*0032*/ 	.short	(.L_76 - .L_75)
.L_75:
        /*0034*/ 	.word	0x00000008
.L_76:


//--------------------- .nv.callgraph             --------------------------
	.section	.nv.callgraph,"",@"SHT_CUDA_CALLGRAPH"
	.align	4
	.sectionentsize	8
	.align		4
        /*0000*/ 	.word	0x00000000
	.align		4
        /*0004*/ 	.word	0xffffffff
	.align		4
        /*0008*/ 	.word	index@(_Z16helloWorldKernelv)
	.align		4
        /*000c*/ 	.word	index@(vprintf)
	.align		4
        /*0010*/ 	.word	0x00000000
	.align		4
        /*0014*/ 	.word	0xfffffffe
	.align		4
        /*0018*/ 	.word	0x00000000
	.align		4
        /*001c*/ 	.word	0xfffffffd
	.align		4
        /*0020*/ 	.word	0x00000000
	.align		4
        /*0024*/ 	.word	0xfffffffc


//--------------------- .nv.constant4             --------------------------
	.section	.nv.constant4,"a",@progbits
	.align	8
	.align		8
.nv.constant4:
        /*0000*/ 	.dword	$str
	.align		8
        /*0008*/ 	.dword	vprintf


//--------------------- .text._Z24transposeSharedOptimizedPfS_i --------------------------
	.section	.text._Z24transposeSharedOptimizedPfS_i,"ax",@progbits
	.align	128
        .global         _Z24transposeSharedOptimizedPfS_i
        .type           _Z24transposeSharedOptimizedPfS_i,@function
        .size           _Z24transposeSharedOptimizedPfS_i,(.L_x_5 - _Z24transposeSharedOptimizedPfS_i)
        .other          _Z24transposeSharedOptimizedPfS_i,@"STO_CUDA_ENTRY STV_DEFAULT"
_Z24transposeSharedOptimizedPfS_i:
.text._Z24transposeSharedOptimizedPfS_i:
[----:B------:R-:W-:Y:S01]  /*0000*/  LDC R1, c[0x0][0x37c] ;  /* 0x0000df00ff017b82 */ /* 0x000fe20000000800 */
[----:B------:R-:W0:Y:S07]  /*0010*/  S2R R9, SR_TID.X ;  /* 0x0000000000097919 */ /* 0x000e2e0000002100 */
[----:B------:R-:W1:Y:S01]  /*0020*/  S2UR UR4, SR_CTAID.X ;  /* 0x00000000000479c3 */ /* 0x000e620000002500 */
[----:B------:R-:W1:Y:S01]  /*0030*/  LDCU UR6, c[0x0][0x360] ;  /* 0x00006c00ff0677ac */ /* 0x000e620008000800 */
[----:B------:R-:W2:Y:S01]  /*0040*/  S2R R11, SR_TID.Y ;  /* 0x00000000000b7919 */ /* 0x000ea20000002200 */
[----:B------:R-:W3:Y:S05]  /*0050*/  LDCU UR7, c[0x0][0x364] ;  /* 0x00006c80ff0777ac */ /* 0x000eea0008000800 */
[----:B------:R-:W3:Y:S01]  /*0060*/  S2UR UR5, SR_CTAID.Y ;  /* 0x00000000000579c3 */ /* 0x000ee20000002600 */
[----:B------:R-:W4:Y:S01]  /*0070*/  LDCU UR8, c[0x0][0x390] ;  /* 0x00007200ff0877ac */ /* 0x000f220008000800 */
[----:B-1----:R-:W-:-:S06]  /*0080*/  UIMAD UR4, UR4, UR6, URZ ;  /* 0x00000006040472a4 */ /* 0x002fcc000f8e02ff */
[----:B0-----:R-:W-:Y:S01]  /*0090*/  VIADD R0, R9, UR4 ;  /* 0x0000000409007c36 */ /* 0x001fe20008000000 */
[----:B---3--:R-:W-:Y:S01]  /*00a0*/  UIMAD UR5, UR5, UR7, URZ ;  /* 0x00000007050572a4 */ /* 0x008fe2000f8e02ff */
[----:B------:R-:W0:Y:S05]  /*00b0*/  LDCU.64 UR6, c[0x0][0x358] ;  /* 0x00006b00ff0677ac */ /* 0x000e2a0008000a00 */
[----:B--2---:R-:W-:-:S05]  /*00c0*/  VIADD R5, R11, UR5 ;  /* 0x000000050b057c36 */ /* 0x004fca0008000000 */
[----:B------:R-:W-:-:S04]  /*00d0*/  VIMNMX R2, PT, PT, R0, R5, !PT ;  /* 0x0000000500027248 */ /* 0x000fc80007fe0100 */
[----:B----4-:R-:W-:-:S13]  /*00e0*/  ISETP.GE.AND P0, PT, R2, UR8, PT ;  /* 0x0000000802007c0c */ /* 0x010fda000bf06270 */
[----:B------:R-:W1:Y:S01]  /*00f0*/  @!P0 LDC.64 R2, c[0x0][0x380] ;  /* 0x0000e000ff028b82 */ /* 0x000e620000000a00 */
[----:B------:R-:W-:-:S04]  /*0100*/  @!P0 IMAD R5, R5, UR8, R0 ;  /* 0x0000000805058c24 */ /* 0x000fc8000f8e0200 */
[----:B-1----:R-:W-:-:S06]  /*0110*/  @!P0 IMAD.WIDE R2, R5, 0x4, R2 ;  /* 0x0000000405028825 */ /* 0x002fcc00078e0202 */
[----:B0-----:R-:W2:Y:S01]  /*0120*/  @!P0 LDG.E R2, desc[UR6][R2.64] ;  /* 0x0000000602028981 */ /* 0x001ea2000c1e1900 */
[----:B------:R-:W-:Y:S01]  /*0130*/  @!P0 MOV R0, 0x400 ;  /* 0x0000040000008802 */ /* 0x000fe20000000f00 */
[----:B------:R-:W-:Y:S01]  /*0140*/  VIADD R4, R9, UR5 ;  /* 0x0000000509047c36 */ /* 0x000fe20008000000 */
[----:B------:R-:W-:Y:S01]  /*0150*/  IADD3 R7, PT, PT, R11, UR4, RZ ;  /* 0x000000040b077c10 */ /* 0x000fe2000fffe0ff */
[----:B------:R-:W0:Y:S02]  /*0160*/  @!P0 S2R R5, SR_CgaCtaId ;  /* 0x0000000000058919 */ /* 0x000e240000008800 */
[----:B0-----:R-:W-:Y:S02]  /*0170*/  @!P0 LEA R0, R5, R0, 0x18 ;  /* 0x0000000005008211 */ /* 0x001fe400078ec0ff */
[----:B------:R-:W-:-:S03]  /*0180*/  VIMNMX R5, PT, PT, R4, R7, !PT ;  /* 0x0000000704057248 */ /* 0x000fc60007fe0100 */
[----:B------:R-:W-:Y:S01]  /*0190*/  @!P0 IMAD R0, R11, 0x84, R0 ;  /* 0x000000840b008824 */ /* 0x000fe200078e0200 */
[----:B------:R-:W-:-:S04]  /*01a0*/  ISETP.GE.AND P1, PT, R5, UR8, PT ;  /* 0x0000000805007c0c */ /* 0x000fc8000bf26270 */
[----:B------:R-:W-:-:S05]  /*01b0*/  @!P0 LEA R5, R9, R0, 0x2 ;  /* 0x0000000009058211 */ /* 0x000fca00078e10ff */
[----:B--2---:R0:W-:Y:S01]  /*01c0*/  @!P0 STS [R5], R2 ;  /* 0x0000000205008388 */ /* 0x0041e20000000800 */
[----:B------:R-:W-:Y:S06]  /*01d0*/  BAR.SYNC.DEFER_BLOCKING 0x0 ;  /* 0x0000000000007b1d */ /* 0x000fec0000010000 */
[----:B------:R-:W-:Y:S05]  /*01e0*/  @P1 EXIT ;  /* 0x000000000000194d */ /* 0x000fea0003800000 */
[----:B------:R-:W1:Y:S01]  /*01f0*/  S2R R3, SR_CgaCtaId ;  /* 0x0000000000037919 */ /* 0x000e620000008800 */
[----:B------:R-:W-:Y:S01]  /*0200*/  MOV R0, 0x400 ;  /* 0x0000040000007802 */ /* 0x000fe20000000f00 */
[----:B------:R-:W-:-:S03]  /*0210*/  IMAD R7, R4, UR8, R7 ;  /* 0x0000000804077c24 */ /* 0x000fc6000f8e0207 */
[----:B-1----:R-:W-:Y:S02]  /*0220*/  LEA R0, R3, R0, 0x18 ;  /* 0x0000000003007211 */ /* 0x002fe400078ec0ff */
[----:B0-----:R-:W0:Y:S03]  /*0230*/  LDC.64 R2, c[0x0][0x388] ;  /* 0x0000e200ff027b82 */ /* 0x001e260000000a00 */
[----:B------:R-:W-:-:S04]  /*0240*/  IMAD R0, R9, 0x84, R0 ;  /* 0x0000008409007824 */ /* 0x000fc800078e0200 */
[----:B------:R-:W-:-:S05]  /*0250*/  IMAD R0, R11, 0x4, R0 ;  /* 0x000000040b007824 */ /* 0x000fca00078e0200 */
[----:B------:R-:W1:Y:S01]  /*0260*/  LDS R5, [R0] ;  /* 0x0000000000057984 */ /* 0x000e620000000800 */
[----:B0-----:R-:W-:-:S05]  /*0270*/  IMAD.WIDE R2, R7, 0x4, R2 ;  /* 0x0000000407027825 */ /* 0x001fca00078e0202 */
[----:B-1----:R-:W-:Y:S01]  /*0280*/  STG.E desc[UR6][R2.64], R5 ;  /* 0x0000000502007986 */ /* 0x002fe2000c101906 */
[----:B------:R-:W-:Y:S05]  /*0290*/  EXIT ;  /* 0x000000000000794d */ /* 0x000fea0003800000 */
.L_x_0:
[----:B------:R-:W-:-:S00]  /*02a0*/  BRA `(.L_x_0) ;  /* 0xfffffffc00fc7947 */ /* 0x000fc0000383ffff */
[----:B------:R-:W-:-:S00]  /*02b0*/  NOP ;  /* 0x0000000000007918 */ /* 0x000fc00000000000 */
        /* <DEDUP_REMOVED lines=12> */
.L_x_5:


//--------------------- .text._Z15transposeSharedPfS_i --------------------------
	.section	.text._Z15transposeSharedPfS_i,"ax",@progbits
	.align	128
        .global         _Z15transposeSharedPfS_i
        .type           _Z15transposeSharedPfS_i,@function
        .size           _Z15transposeSharedPfS_i,(.L_x_6 - _Z15transposeSharedPfS_i)
        .other          _Z15transposeSharedPfS_i,@"STO_CUDA_ENTRY STV_DEFAULT"
_Z15transposeSharedPfS_i:
.text._Z15transposeSharedPfS_i:
        /* <DEDUP_REMOVED lines=24> */
[----:B------:R-:W-:Y:S02]  /*0180*/  VIMNMX R5, PT, PT, R4, R7, !PT ;  /* 0x0000000704057248 */ /* 0x000fe40007fe0100 */
[----:B------:R-:W-:-:S02]  /*0190*/  @!P0 LEA R0, R11, R0, 0x7 ;  /* 0x000000000b008211 */ /* 0x000fc400078e38ff */
[----:B------:R-:W-:-:S03]  /*01a0*/  ISETP.GE.AND P1, PT, R5, UR8, PT ;  /* 0x0000000805007c0c */ /* 0x000fc6000bf26270 */
[----:B------:R-:W-:-:S05]  /*01b0*/  @!P0 IMAD R5, R9, 0x4, R0 ;  /* 0x0000000409058824 */ /* 0x000fca00078e0200 */
[----:B--2---:R0:W-:Y:S01]  /*01c0*/  @!P0 STS [R5], R2 ;  /* 0x0000000205008388 */ /* 0x0041e20000000800 */
[----:B------:R-:W-:Y:S06]  /*01d0*/  BAR.SYNC.DEFER_BLOCKING 0x0 ;  /* 0x0000000000007b1d */ /* 0x000fec0000010000 */
[----:B------:R-:W-:Y:S05]  /*01e0*/  @P1 EXIT ;  /* 0x000000000000194d */ /* 0x000fea0003800000 */
[----:B------:R-:W1:Y:S01]  /*01f0*/  S2UR UR5, SR_CgaCtaId ;  /* 0x00000000000579c3 */ /* 0x000e620000008800 */
[----:B------:R-:W-:Y:S01]  /*0200*/  UMOV UR4, 0x400 ;  /* 0x0000040000047882 */ /* 0x000fe20000000000 */
[----:B------:R-:W-:-:S06]  /*0210*/  IMAD R7, R4, UR8, R7 ;  /* 0x0000000804077c24 */ /* 0x000fcc000f8e0207 */
[----:B0-----:R-:W0:Y:S01]  /*0220*/  LDC.64 R2, c[0x0][0x388] ;  /* 0x0000e200ff027b82 */ /* 0x001e220000000a00 */
[----:B-1----:R-:W-:-:S06]  /*0230*/  ULEA UR4, UR5, UR4, 0x18 ;  /* 0x0000000405047291 */ /* 0x002fcc000f8ec0ff */
[----:B------:R-:W-:Y:S01]  /*0240*/  LEA R0, R9, UR4, 0x7 ;  /* 0x0000000409007c11 */ /* 0x000fe2000f8e38ff */
[----:B0-----:R-:W-:-:S03]  /*0250*/  IMAD.WIDE R2, R7, 0x4, R2 ;  /* 0x0000000407027825 */ /* 0x001fc600078e0202 */
[----:B------:R-:W-:-:S05]  /*0260*/  LEA R0, R11, R0, 0x2 ;  /* 0x000000000b007211 */ /* 0x000fca00078e10ff */
[----:B------:R-:W0:Y:S04]  /*0270*/  LDS R5, [R0] ;  /* 0x0000000000057984 */ /* 0x000e280000000800 */
[----:B0-----:R-:W-:Y:S01]  /*0280*/  STG.E desc[UR6][R2.64], R5 ;  /* 0x0000000502007986 */ /* 0x001fe2000c101906 */
[----:B------:R-:W-:Y:S05]  /*0290*/  EXIT ;  /* 0x000000000000794d */ /* 0x000fea0003800000 */
.L_x_1:
        /* <DEDUP_REMOVED lines=14> */
.L_x_6:


//--------------------- .text._Z15transposeGlobalPfS_i --------------------------
	.section	.text._Z15transposeGlobalPfS_i,"ax",@progbits
	.align	128
        .global         _Z15transposeGlobalPfS_i
        .type           _Z15transposeGlobalPfS_i,@function
        .size           _Z15transposeGlobalPfS_i,(.L_x_7 - _Z15transposeGlobalPfS_i)
        .other          _Z15transposeGlobalPfS_i,@"STO_CUDA_ENTRY STV_DEFAULT"
_Z15transposeGlobalPfS_i:
.text._Z15transposeGlobalPfS_i:
[----:B------:R-:W-:Y:S01]  /*0000*/  LDC R1, c[0x0][0x37c] ;  /* 0x0000df00ff017b82 */ /* 0x000fe20000000800 */
[----:B------:R-:W0:Y:S07]  /*0010*/  S2R R3, SR_TID.X ;  /* 0x0000000000037919 */ /* 0x000e2e0000002100 */
[----:B------:R-:W0:Y:S01]  /*0020*/  LDC R0, c[0x0][0x360] ;  /* 0x0000d800ff007b82 */ /* 0x000e220000000800 */
[----:B------:R-:W1:Y:S01]  /*0030*/  LDCU UR6, c[0x0][0x390] ;  /* 0x00007200ff0677ac */ /* 0x000e620008000800 */
[----:B------:R-:W2:Y:S06]  /*0040*/  S2R R2, SR_TID.Y ;  /* 0x0000000000027919 */ /* 0x000eac0000002200 */
[----:B------:R-:W0:Y:S08]  /*0050*/  S2UR UR4, SR_CTAID.X ;  /* 0x00000000000479c3 */ /* 0x000e300000002500 */
[----:B------:R-:W2:Y:S08]  /*0060*/  S2UR UR5, SR_CTAID.Y ;  /* 0x00000000000579c3 */ /* 0x000eb00000002600 */
[----:B------:R-:W2:Y:S01]  /*0070*/  LDC R7, c[0x0][0x364] ;  /* 0x0000d900ff077b82 */ /* 0x000ea20000000800 */
[----:B0-----:R-:W-:-:S02]  /*0080*/  IMAD R0, R0, UR4, R3 ;  /* 0x0000000400007c24 */ /* 0x001fc4000f8e0203 */
[----:B--2---:R-:W-:-:S05]  /*0090*/  IMAD R7, R7, UR5, R2 ;  /* 0x0000000507077c24 */ /* 0x004fca000f8e0202 */
[----:B------:R-:W-:-:S04]  /*00a0*/  VIMNMX R2, PT, PT, R0, R7, !PT ;  /* 0x0000000700027248 */ /* 0x000fc80007fe0100 */
[----:B-1----:R-:W-:-:S13]  /*00b0*/  ISETP.GE.AND P0, PT, R2, UR6, PT ;  /* 0x0000000602007c0c */ /* 0x002fda000bf06270 */
[----:B------:R-:W-:Y:S05]  /*00c0*/  @P0 EXIT ;  /* 0x000000000000094d */ /* 0x000fea0003800000 */
[----:B------:R-:W0:Y:S01]  /*00d0*/  LDC.64 R2, c[0x0][0x380] ;  /* 0x0000e000ff027b82 */ /* 0x000e220000000a00 */
[----:B------:R-:W1:Y:S01]  /*00e0*/  LDCU.64 UR4, c[0x0][0x358] ;  /* 0x00006b00ff0477ac */ /* 0x000e620008000a00 */
[----:B------:R-:W-:-:S04]  /*00f0*/  IMAD R5, R7, UR6, R0 ;  /* 0x0000000607057c24 */ /* 0x000fc8000f8e0200 */
[----:B0-----:R-:W-:Y:S02]  /*0100*/  IMAD.WIDE R2, R5, 0x4, R2 ;  /* 0x0000000405027825 */ /* 0x001fe400078e0202 */
[----:B------:R-:W0:Y:S04]  /*0110*/  LDC.64 R4, c[0x0][0x388] ;  /* 0x0000e200ff047b82 */ /* 0x000e280000000a00 */
[----:B-1----:R-:W2:Y:S01]  /*0120*/  LDG.E R3, desc[UR4][R2.64] ;  /* 0x0000000402037981 */ /* 0x002ea2000c1e1900 */
[----:B------:R-:W-:-:S04]  /*0130*/  IMAD R7, R0, UR6, R7 ;  /* 0x0000000600077c24 */ /* 0x000fc8000f8e0207 */
[----:B0-----:R-:W-:-:S05]  /*0140*/  IMAD.WIDE R4, R7, 0x4, R4 ;  /* 0x0000000407047825 */ /* 0x001fca00078e0204 */
[----:B--2---:R-:W-:Y:S01]  /*0150*/  STG.E desc[UR4][R4.64], R3 ;  /* 0x0000000304007986 */ /* 0x004fe2000c101904 */
[----:B------:R-:W-:Y:S05]  /*0160*/  EXIT ;  /* 0x000000000000794d */ /* 0x000fea0003800000 */
.L_x_2:
        /* <DEDUP_REMOVED lines=9> */
.L_x_7:


//--------------------- .text._Z16helloWorldKernelv --------------------------
	.section	.text._Z16helloWorldKernelv,"ax",@progbits
	.align	128
        .global         _Z16helloWorldKernelv
        .type           _Z16helloWorldKernelv,@function
        .size           _Z16helloWorldKernelv,(.L_x_8 - _Z16helloWorldKernelv)
        .other          _Z16helloWorldKernelv,@"STO_CUDA_ENTRY STV_DEFAULT"
_Z16helloWorldKernelv:
.text._Z16helloWorldKernelv:
[----:B------:R-:W0:Y:S01]  /*0000*/  LDC R1, c[0x0][0x37c] ;  /* 0x0000df00ff017b82 */ /* 0x000e220000000800 */
[----:B------:R-:W1:Y:S01]  /*0010*/  S2R R10, SR_TID.X ;  /* 0x00000000000a7919 */ /* 0x000e620000002100 */
[----:B0-----:R-:W-:Y:S01]  /*0020*/  VIADD R1, R1, 0xfffffff0 ;  /* 0xfffffff001017836 */ /* 0x001fe20000000000 */
[----:B------:R-:W-:Y:S01]  /*0030*/  MOV R0, 0x8 ;  /* 0x0000000800007802 */ /* 0x000fe20000000f00 */
[----:B------:R-:W0:Y:S01]  /*0040*/  LDCU UR4, c[0x0][0x2f8] ;  /* 0x00005f00ff0477ac */ /* 0x000e220008000800 */
[----:B------:R-:W1:Y:S03]  /*0050*/  S2R R11, SR_TID.Y ;  /* 0x00000000000b7919 */ /* 0x000e660000002200 */
[----:B------:R2:W3:Y:S01]  /*0060*/  LDC.64 R2, c[0x4][R0] ;  /* 0x0100000000027b82 */ /* 0x0004e20000000a00 */
[----:B------:R-:W4:Y:S01]  /*0070*/  LDCU.64 UR6, c[0x4][URZ] ;  /* 0x01000000ff0677ac */ /* 0x000f220008000a00 */
[----:B------:R-:W5:Y:S01]  /*0080*/  S2R R8, SR_CTAID.X ;  /* 0x0000000000087919 */ /* 0x000f620000002500 */
[----:B------:R-:W2:Y:S01]  /*0090*/  LDCU UR5, c[0x0][0x2fc] ;  /* 0x00005f80ff0577ac */ /* 0x000ea20008000800 */
[----:B0-----:R-:W-:Y:S01]  /*00a0*/  IADD3 R6, P0, PT, R1, UR4, RZ ;  /* 0x0000000401067c10 */ /* 0x001fe2000ff1e0ff */
[----:B----4-:R-:W-:Y:S01]  /*00b0*/  IMAD.U32 R4, RZ, RZ, UR6 ;  /* 0x00000006ff047e24 */ /* 0x010fe2000f8e00ff */
[----:B------:R-:W-:-:S03]  /*00c0*/  MOV R5, UR7 ;  /* 0x0000000700057c02 */ /* 0x000fc60008000f00 */
[----:B--2---:R-:W-:Y:S01]  /*00d0*/  IMAD.X R7, RZ, RZ, UR5, P0 ;  /* 0x00000005ff077e24 */ /* 0x004fe200080e06ff */
[----:B-1----:R0:W-:Y:S04]  /*00e0*/  STL.64 [R1], R10 ;  /* 0x0000000a01007387 */ /* 0x0021e80000100a00 */
[----:B-----5:R0:W-:Y:S03]  /*00f0*/  STL [R1+0x8], R8 ;  /* 0x0000080801007387 */ /* 0x0201e60000100800 */
[----:B------:R-:W-:-:S07]  /*0100*/  LEPC R20, `(.L_x_3) ;  /* 0x000000001014794e */ /* 0x000fce0000000000 */
[----:B0--3--:R-:W-:Y:S05]  /*0110*/  CALL.ABS.NOINC R2 ;  /* 0x0000000002007343 */ /* 0x009fea0003c00000 */
.L_x_3:
[----:B------:R-:W-:Y:S05]  /*0120*/  EXIT ;  /* 0x000000000000794d */ /* 0x000fea0003800000 */
.L_x_4:
        /* <DEDUP_REMOVED lines=13> */
.L_x_8:


//--------------------- .nv.global.init           --------------------------
	.section	.nv.global.init,"aw",@progbits
.nv.global.init:
	.type		$str,@object
	.size		$str,(.L_0 - $str)
$str:
        /*0000*/ 	.byte	0x48, 0x65, 0x6c, 0x6c, 0x6f, 0x20, 0x57, 0x6f, 0x72, 0x6c, 0x64, 0x20, 0x66, 0x72, 0x6f, 0x6d
        /*0010*/ 	.byte	0x20, 0x54, 0x68, 0x72, 0x65, 0x61, 0x64, 0x20, 0x28, 0x25, 0x64, 0x2c, 0x20, 0x25, 0x64, 0x29
        /*0020*/ 	.byte	0x20, 0x69, 0x6e, 0x20, 0x42, 0x6c, 0x6f, 0x63, 0x6b, 0x20, 0x25, 0x64, 0x21, 0x0a, 0x00
.L_0:


//--------------------- .nv.shared._Z24transposeSharedOptimizedPfS_i --------------------------
	.section	.nv.shared._Z24transposeSharedOptimizedPfS_i,"aw",@nobits
	.sectionflags	@""
	.align	4
.nv.shared._Z24transposeSharedOptimizedPfS_i:
	.zero		5248


//--------------------- .nv.shared.reserved.0     --------------------------
	.section	.nv.shared.reserved.0,"aw",@nobits
	.weak		__nv_reservedSMEM_offset_0_alias
	.size		__nv_reservedSMEM_offset_0_alias, 0, 64
	.other		__nv_reservedSMEM_offset_0_alias,@"STO_CUDA_RESERVED_SHARED STV_DEFAULT"
__nv_reservedSMEM_offset_0_alias:
	.zero		0
	.zero		64


//--------------------- .nv.shared._Z15transposeSharedPfS_i --------------------------
	.section	.nv.shared._Z15transposeSharedPfS_i,"aw",@nobits
	.sectionflags	@""
	.align	4
.nv.shared._Z15transposeSharedPfS_i:
	.zero		5120


//--------------------- .nv.constant0._Z24transposeSharedOptimizedPfS_i --------------------------
	.section	.nv.constant0._Z24transposeSharedOptimizedPfS_i,"a",@progbits
	.sectionflags	@""
	.align	4
.nv.constant0._Z24transposeSharedOptimizedPfS_i:
	.zero		916


//--------------------- .nv.constant0._Z15transposeSharedPfS_i --------------------------
	.section	.nv.constant0._Z15transposeSharedPfS_i,"a",@progbits
	.sectionflags	@""
	.align	4
.nv.constant0._Z15transposeSharedPfS_i:
	.zero		916


//--------------------- .nv.constant0._Z15transposeGlobalPfS_i --------------------------
	.section	.nv.constant0._Z15transposeGlobalPfS_i,"a",@progbits
	.sectionflags	@""
	.align	4
.nv.constant0._Z15transposeGlobalPfS_i:
	.zero		916


//--------------------- .nv.constant0._Z16helloWorldKernelv --------------------------
	.section	.nv.constant0._Z16helloWorldKernelv,"a",@progbits
	.sectionflags	@""
	.align	4
.nv.constant0._Z16helloWorldKernelv:
	.zero		896


//--------------------- SYMBOLS --------------------------

	.type		.nv.reservedSmem.offset0,@object
	.size		.nv.reservedSmem.offset0,0x4
	.type		.nv.reservedSmem.cap,@object
	.size		.nv.reservedSmem.cap,0x4
	.type		vprintf,@function
